//
// Generated by NVIDIA NVVM Compiler
//
// Compiler Build ID: CL-36424714
// Cuda compilation tools, release 13.0, V13.0.88
// Based on NVVM 20.0.0
//

.version 9.0
.target sm_100
.address_size 64

	// .globl	_Z6simplePf

.visible .entry _Z6simplePf(
	.param .u64 .ptr .align 1 _Z6simplePf_param_0
)
{
	.reg .b32 	%r<3>;
	.reg .b32 	%f<2>;
	.reg .b64 	%rd<5>;

	ld.param.u64 	%rd1, [_Z6simplePf_param_0];
	cvta.to.global.u64 	%rd2, %rd1;
	mov.u32 	%r1, %tid.x;
	mul.wide.u32 	%rd3, %r1, 4;
	add.s64 	%rd4, %rd2, %rd3;
	mul.lo.s32 	%r2, %r1, %r1;
	cvt.rn.f32.u32 	%f1, %r2;
	st.global.f32 	[%rd4], %f1;
	ret;

}


// ===== COMPILED SASS (sm_100) =====

	.target	sm_100

	.elftype	@"ET_EXEC"


//--------------------- .note.nv.tkinfo           --------------------------
	.section	.note.nv.tkinfo,"",@"SHT_NOTE"
	.sectionflags	@"SHF_NOTE_NV_TKINFO"
	.tkinfo
        /*0018*/ 	.word	0x00000002
        /*0030*/ 	.string	""
        /*0030*/ 	.string	"ptxas"
        /*0030*/ 	.string	"Cuda compilation tools, release 13.0, V13.0.88"
        /*0030*/ 	.string	"Build cuda_13.0.r13.0/compiler.36424714_0"
        /*0030*/ 	.string	"-arch sm_100 -m 64 "



//--------------------- .note.nv.cuinfo           --------------------------
	.section	.note.nv.cuinfo,"",@"SHT_NOTE"
	.sectionflags	@"SHF_NOTE_NV_CUINFO"
        /*0018*/ 	.short	0x0002
        /*001a*/ 	.short	0x0064
        /*001c*/ 	.short	0x0082
	.zero		2


//--------------------- .nv.info                  --------------------------
	.section	.nv.info,"",@"SHT_CUDA_INFO"
	.align	4


	//----- nvinfo : EIATTR_REGCOUNT
	.align		4
        /*0000*/ 	.byte	0x04, 0x2f
        /*0002*/ 	.short	(.L_1 - .L_0)
	.align		4
.L_0:
        /*0004*/ 	.word	index@(_Z6simplePf)
        /*0008*/ 	.word	0x00000008


	//----- nvinfo : EIATTR_FRAME_SIZE
	.align		4
.L_1:
        /*000c*/ 	.byte	0x04, 0x11
        /*000e*/ 	.short	(.L_3 - .L_2)
	.align		4
.L_2:
        /*0010*/ 	.word	index@(_Z6simplePf)
        /*0014*/ 	.word	0x00000000


	//----- nvinfo : EIATTR_MIN_STACK_SIZE
	.align		4
.L_3:
        /*0018*/ 	.byte	0x04, 0x12
        /*001a*/ 	.short	(.L_5 - .L_4)
	.align		4
.L_4:
        /*001c*/ 	.word	index@(_Z6simplePf)
        /*0020*/ 	.word	0x00000000
.L_5:


//--------------------- .nv.compat                --------------------------
	.section	.nv.compat,"",@"SHT_CUDA_COMPAT_INFO"
	.align	4
        /*0000*/ 	.byte	0x02, 0x09, 0x00, 0x00, 0x02, 0x02, 0x01, 0x00, 0x02, 0x05, 0x05, 0x00, 0x03, 0x07, 0x01, 0x01
        /*0010*/ 	.byte	0x02, 0x03, 0x00, 0x00, 0x02, 0x06, 0x01, 0x00, 0x04, 0x0b, 0x08, 0x00, 0x09, 0x00, 0x00, 0x00
        /*0020*/ 	.byte	0x00, 0x00, 0x00, 0x00


//--------------------- .nv.info._Z6simplePf      --------------------------
	.section	.nv.info._Z6simplePf,"",@"SHT_CUDA_INFO"
	.sectionflags	@""
	.align	4


	//----- nvinfo : EIATTR_CUDA_API_VERSION
	.align		4
        /*0000*/ 	.byte	0x04, 0x37
        /*0002*/ 	.short	(.L_7 - .L_6)
.L_6:
        /*0004*/ 	.word	0x00000082


	//----- nvinfo : EIATTR_KPARAM_INFO
	.align		4
.L_7:
        /*0008*/ 	.byte	0x04, 0x17
        /*000a*/ 	.short	(.L_9 - .L_8)
.L_8:
        /*000c*/ 	.word	0x00000000
        /*0010*/ 	.short	0x0000
        /*0012*/ 	.short	0x0000
        /*0014*/ 	.byte	0x00, 0xf5, 0x21, 0x00


	//----- nvinfo : EIATTR_SPARSE_MMA_MASK
	.align		4
.L_9:
        /*0018*/ 	.byte	0x03, 0x50
        /*001a*/ 	.short	0x0000


	//----- nvinfo : EIATTR_MAXREG_COUNT
	.align		4
        /*001c*/ 	.byte	0x03, 0x1b
        /*001e*/ 	.short	0x00ff


	//----- nvinfo : EIATTR_MERCURY_ISA_VERSION
	.align		4
        /*0020*/ 	.byte	0x03, 0x5f
        /*0022*/ 	.short	0x0101


	//----- nvinfo : EIATTR_VRC_CTA_INIT_COUNT
	.align		4
        /*0024*/ 	.byte	0x02, 0x4a
	.zero		1
	.zero		1


	//----- nvinfo : EIATTR_EXIT_INSTR_OFFSETS
	.align		4
        /*0028*/ 	.byte	0x04, 0x1c
        /*002a*/ 	.short	(.L_11 - .L_10)


	//   ....[0]....
.L_10:
        /*002c*/ 	.word	0x00000080


	//----- nvinfo : EIATTR_CBANK_PARAM_SIZE
	.align		4
.L_11:
        /*0030*/ 	.byte	0x03, 0x19
        /*0032*/ 	.short	0x0008


	//----- nvinfo : EIATTR_PARAM_CBANK
	.align		4
        /*0034*/ 	.byte	0x04, 0x0a
        /*0036*/ 	.short	(.L_13 - .L_12)
	.align		4
.L_12:
        /*0038*/ 	.word	index@(.nv.constant0._Z6simplePf)
        /*003c*/ 	.short	0x0380
        /*003e*/ 	.short	0x0008


	//----- nvinfo : EIATTR_SW_WAR
	.align		4
.L_13:
        /*0040*/ 	.byte	0x04, 0x36
        /*0042*/ 	.short	(.L_15 - .L_14)
.L_14:
        /*0044*/ 	.word	0x00000008
.L_15:


//--------------------- .nv.callgraph             --------------------------
	.section	.nv.callgraph,"",@"SHT_CUDA_CALLGRAPH"
	.align	4
	.sectionentsize	8
	.align		4
        /*0000*/ 	.word	0x00000000
	.align		4
        /*0004*/ 	.word	0xffffffff
	.align		4
        /*0008*/ 	.word	0x00000000
	.align		4
        /*000c*/ 	.word	0xfffffffe
	.align		4
        /*0010*/ 	.word	0x00000000
	.align		4
        /*0014*/ 	.word	0xfffffffd
	.align		4
        /*0018*/ 	.word	0x00000000
	.align		4
        /*001c*/ 	.word	0xfffffffc


//--------------------- .text._Z6simplePf         --------------------------
	.section	.text._Z6simplePf,"ax",@progbits
	.align	128
        .global         _Z6simplePf
        .type           _Z6simplePf,@function
        .size           _Z6simplePf,(.L_x_1 - _Z6simplePf)
        .other          _Z6simplePf,@"STO_CUDA_ENTRY STV_DEFAULT"
_Z6simplePf:
.text._Z6simplePf:
[----:B------:R-:W-:Y:S01]  /*0000*/  LDC R1, c[0x0][0x37c] ;  /* 0x0000df00ff017b82 */ /* 0x000fe20000000800 */
[----:B------:R-:W0:Y:S07]  /*0010*/  S2R R5, SR_TID.X ;  /* 0x0000000000057919 */ /* 0x000e2e0000002100 */
[----:B------:R-:W1:Y:S01]  /*0020*/  LDC.64 R2, c[0x0][0x380] ;  /* 0x0000e000ff027b82 */ /* 0x000e620000000a00 */
[----:B------:R-:W2:Y:S01]  /*0030*/  LDCU.64 UR4, c[0x0][0x358] ;  /* 0x00006b00ff0477ac */ /* 0x000ea20008000a00 */
[----:B0-----:R-:W-:-:S02]  /*0040*/  IMAD R0, R5, R5, RZ ;  /* 0x0000000505007224 */ /* 0x001fc400078e02ff */
[----:B-1----:R-:W-:-:S03]  /*0050*/  IMAD.WIDE.U32 R2, R5, 0x4, R2 ;  /* 0x0000000405027825 */ /* 0x002fc600078e0002 */
[----:B------:R-:W-:-:S05]  /*0060*/  I2FP.F32.U32 R5, R0 ;  /* 0x0000000000057245 */ /* 0x000fca0000201000 */
[----:B--2---:R-:W-:Y:S01]  /*0070*/  STG.E desc[UR4][R2.64], R5 ;  /* 0x0000000502007986 */ /* 0x004fe2000c101904 */
[----:B------:R-:W-:Y:S05]  /*0080*/  EXIT ;  /* 0x000000000000794d */ /* 0x000fea0003800000 */
.L_x_0:
[----:B------:R-:W-:-:S00]  /*0090*/  BRA `(.L_x_0) ;  /* 0xfffffffc00fc7947 */ /* 0x000fc0000383ffff */
[----:B------:R-:W-:-:S00]  /*00a0*/  NOP ;  /* 0x0000000000007918 */ /* 0x000fc00000000000 */
        /* <DEDUP_REMOVED lines=13> */
.L_x_1:


//--------------------- .nv.shared.reserved.0     --------------------------
	.section	.nv.shared.reserved.0,"aw",@nobits
	.weak		__nv_reservedSMEM_offset_0_alias
	.size		__nv_reservedSMEM_offset_0_alias, 0, 64
	.other		__nv_reservedSMEM_offset_0_alias,@"STO_CUDA_RESERVED_SHARED STV_DEFAULT"
__nv_reservedSMEM_offset_0_alias:
	.zero		0
	.zero		64


//--------------------- .nv.constant0._Z6simplePf --------------------------
	.section	.nv.constant0._Z6simplePf,"a",@progbits
	.sectionflags	@""
	.align	4
.nv.constant0._Z6simplePf:
	.zero		904


//--------------------- SYMBOLS --------------------------

	.type		.nv.reservedSmem.offset0,@object
	.size		.nv.reservedSmem.offset0,0x4
